	.headerflags	@"EF_CUDA_TEXMODE_UNIFIED EF_CUDA_64BIT_ADDRESS EF_CUDA_ACCELERATORS EF_CUDA_SM90 EF_CUDA_VIRTUAL_SM(EF_CUDA_SM90)"
	.elftype	@"ET_EXEC"


//--------------------- .nv.info                  --------------------------
	.section	.nv.info,"",@"SHT_CUDA_INFO"
	.align	4


	//----- nvinfo : EIATTR_REGCOUNT
	.align		4
        /*0000*/ 	.byte	0x04, 0x2f
        /*0002*/ 	.short	(.L_3 - .L_2)
	.align		4
.L_2:
        /*0004*/ 	.word	index@(triton_poi_fused__native_batch_norm_legit_no_training_relu_15)
        /*0008*/ 	.word	0x00000020


	//----- nvinfo : EIATTR_MIN_STACK_SIZE
	.align		4
.L_3:
        /*000c*/ 	.byte	0x04, 0x12
        /*000e*/ 	.short	(.L_5 - .L_4)
	.align		4
.L_4:
        /*0010*/ 	.word	index@(triton_poi_fused__native_batch_norm_legit_no_training_relu_15)
        /*0014*/ 	.word	0x00000000


	//----- nvinfo : EIATTR_FRAME_SIZE
	.align		4
.L_5:
        /*0018*/ 	.byte	0x04, 0x11
        /*001a*/ 	.short	(.L_7 - .L_6)
	.align		4
.L_6:
        /*001c*/ 	.word	index@(triton_poi_fused__native_batch_norm_legit_no_training_relu_15)
        /*0020*/ 	.word	0x00000000


	//----- nvinfo : EIATTR_MIN_STACK_SIZE
	.align		4
.L_7:
        /*0024*/ 	.byte	0x04, 0x12
        /*0026*/ 	.short	(.L_9 - .L_8)
	.align		4
.L_8:
        /*0028*/ 	.word	index@(triton_poi_fused__native_batch_norm_legit_no_training_relu_15)
        /*002c*/ 	.word	0x00000000
.L_9:


//--------------------- .nv.info.triton_poi_fused__native_batch_norm_legit_no_training_relu_15 --------------------------
	.section	.nv.info.triton_poi_fused__native_batch_norm_legit_no_training_relu_15,"",@"SHT_CUDA_INFO"
	.sectionflags	@""
	.align	4


	//----- nvinfo : EIATTR_CUDA_API_VERSION
	.align		4
        /*0000*/ 	.byte	0x04, 0x37
        /*0002*/ 	.short	(.L_11 - .L_10)
.L_10:
        /*0004*/ 	.word	0x0000007c


	//----- nvinfo : EIATTR_KPARAM_INFO
	.align		4
.L_11:
        /*0008*/ 	.byte	0x04, 0x17
        /*000a*/ 	.short	(.L_13 - .L_12)
.L_12:
        /*000c*/ 	.word	0x00000000
        /*0010*/ 	.short	0x0006
        /*0012*/ 	.short	0x0030
        /*0014*/ 	.byte	0x00, 0xf0, 0x11, 0x00


	//----- nvinfo : EIATTR_KPARAM_INFO
	.align		4
.L_13:
        /*0018*/ 	.byte	0x04, 0x17
        /*001a*/ 	.short	(.L_15 - .L_14)
.L_14:
        /*001c*/ 	.word	0x00000000
        /*0020*/ 	.short	0x0005
        /*0022*/ 	.short	0x0028
        /*0024*/ 	.byte	0x00, 0xf4, 0x21, 0x00


	//----- nvinfo : EIATTR_KPARAM_INFO
	.align		4
.L_15:
        /*0028*/ 	.byte	0x04, 0x17
        /*002a*/ 	.short	(.L_17 - .L_16)
.L_16:
        /*002c*/ 	.word	0x00000000
        /*0030*/ 	.short	0x0004
        /*0032*/ 	.short	0x0020
        /*0034*/ 	.byte	0x00, 0xf4, 0x21, 0x00


	//----- nvinfo : EIATTR_KPARAM_INFO
	.align		4
.L_17:
        /*0038*/ 	.byte	0x04, 0x17
        /*003a*/ 	.short	(.L_19 - .L_18)
.L_18:
        /*003c*/ 	.word	0x00000000
        /*0040*/ 	.short	0x0003
        /*0042*/ 	.short	0x0018
        /*0044*/ 	.byte	0x00, 0xf4, 0x21, 0x00


	//----- nvinfo : EIATTR_KPARAM_INFO
	.align		4
.L_19:
        /*0048*/ 	.byte	0x04, 0x17
        /*004a*/ 	.short	(.L_21 - .L_20)
.L_20:
        /*004c*/ 	.word	0x00000000
        /*0050*/ 	.short	0x0002
        /*0052*/ 	.short	0x0010
        /*0054*/ 	.byte	0x00, 0xf4, 0x21, 0x00


	//----- nvinfo : EIATTR_KPARAM_INFO
	.align		4
.L_21:
        /*0058*/ 	.byte	0x04, 0x17
        /*005a*/ 	.short	(.L_23 - .L_22)
.L_22:
        /*005c*/ 	.word	0x00000000
        /*0060*/ 	.short	0x0001
        /*0062*/ 	.short	0x0008
        /*0064*/ 	.byte	0x00, 0xf4, 0x21, 0x00


	//----- nvinfo : EIATTR_KPARAM_INFO
	.align		4
.L_23:
        /*0068*/ 	.byte	0x04, 0x17
        /*006a*/ 	.short	(.L_25 - .L_24)
.L_24:
        /*006c*/ 	.word	0x00000000
        /*0070*/ 	.short	0x0000
        /*0072*/ 	.short	0x0000
        /*0074*/ 	.byte	0x00, 0xf4, 0x21, 0x00


	//----- nvinfo : EIATTR_SPARSE_MMA_MASK
	.align		4
.L_25:
        /*0078*/ 	.byte	0x03, 0x50
        /*007a*/ 	.short	0x0000


	//----- nvinfo : EIATTR_MAXREG_COUNT
	.align		4
        /*007c*/ 	.byte	0x03, 0x1b
        /*007e*/ 	.short	0x00ff


	//----- nvinfo : EIATTR_EXIT_INSTR_OFFSETS
	.align		4
        /*0080*/ 	.byte	0x04, 0x1c
        /*0082*/ 	.short	(.L_27 - .L_26)


	//   ....[0]....
.L_26:
        /*0084*/ 	.word	0x00000710


	//----- nvinfo : EIATTR_REQNTID
	.align		4
.L_27:
        /*0088*/ 	.byte	0x04, 0x10
        /*008a*/ 	.short	(.L_29 - .L_28)
.L_28:
        /*008c*/ 	.word	0x00000080
        /*0090*/ 	.word	0x00000001
        /*0094*/ 	.word	0x00000001


	//----- nvinfo : EIATTR_CBANK_PARAM_SIZE
	.align		4
.L_29:
        /*0098*/ 	.byte	0x03, 0x19
        /*009a*/ 	.short	0x0034


	//----- nvinfo : EIATTR_PARAM_CBANK
	.align		4
        /*009c*/ 	.byte	0x04, 0x0a
        /*009e*/ 	.short	(.L_31 - .L_30)
	.align		4
.L_30:
        /*00a0*/ 	.word	index@(.nv.constant0.triton_poi_fused__native_batch_norm_legit_no_training_relu_15)
        /*00a4*/ 	.short	0x0210
        /*00a6*/ 	.short	0x0034


	//----- nvinfo : EIATTR_SW_WAR
	.align		4
.L_31:
        /*00a8*/ 	.byte	0x04, 0x36
        /*00aa*/ 	.short	(.L_33 - .L_32)
.L_32:
        /*00ac*/ 	.word	0x00000008
.L_33:


//--------------------- .nv.callgraph             --------------------------
	.section	.nv.callgraph,"",@"SHT_CUDA_CALLGRAPH"
	.align	4
	.sectionentsize	8
	.align		4
        /*0000*/ 	.word	0x00000000
	.align		4
        /*0004*/ 	.word	0xffffffff
	.align		4
        /*0008*/ 	.word	0x00000000
	.align		4
        /*000c*/ 	.word	0xfffffffe
	.align		4
        /*0010*/ 	.word	0x00000000
	.align		4
        /*0014*/ 	.word	0xfffffffd
	.align		4
        /*0018*/ 	.word	0x00000000
	.align		4
        /*001c*/ 	.word	0xfffffffc


//--------------------- .nv.constant4             --------------------------
	.section	.nv.constant4,"a",@progbits
	.align	8
	.align		8
.nv.constant4:
        /*0000*/ 	.dword	_$_str
	.align		8
        /*0008*/ 	.dword	_$_str_$_2


//--------------------- .text.triton_poi_fused__native_batch_norm_legit_no_training_relu_15 --------------------------
	.section	.text.triton_poi_fused__native_batch_norm_legit_no_training_relu_15,"ax",@progbits
	.align	128
        .global         triton_poi_fused__native_batch_norm_legit_no_training_relu_15
        .type           triton_poi_fused__native_batch_norm_legit_no_training_relu_15,@function
        .size           triton_poi_fused__native_batch_norm_legit_no_training_relu_15,(.L_x_1 - triton_poi_fused__native_batch_norm_legit_no_training_relu_15)
        .other          triton_poi_fused__native_batch_norm_legit_no_training_relu_15,@"STO_CUDA_ENTRY STV_DEFAULT"
triton_poi_fused__native_batch_norm_legit_no_training_relu_15:
.text.triton_poi_fused__native_batch_norm_legit_no_training_relu_15:
[----:B------:R-:W-:Y:S01]  /*0000*/  LDC R1, c[0x0][0x28] ;  /* 0x00000a00ff017b82 */ /* 0x000fe20000000800 */
[----:B------:R-:W1:Y:S07]  /*0010*/  S2R R0, SR_TID.X ;  /* 0x0000000000007919 */ /* 0x000e6e0000002100 */
[----:B------:R-:W2:Y:S01]  /*0020*/  LDC.64 R4, c[0x0][0x220] ;  /* 0x00008800ff047b82 */ /* 0x000ea20000000a00 */
[----:B------:R-:W-:Y:S01]  /*0030*/  ULDC.64 UR4, c[0x0][0x208] ;  /* 0x0000820000047ab9 */ /* 0x000fe20000000a00 */
[----:B------:R-:W3:Y:S06]  /*0040*/  S2R R7, SR_CTAID.X ;  /* 0x0000000000077919 */ /* 0x000eec0000002500 */
[----:B------:R-:W4:Y:S08]  /*0050*/  LDC.64 R12, c[0x0][0x218] ;  /* 0x00008600ff0c7b82 */ /* 0x000f300000000a00 */
[----:B------:R-:W5:Y:S08]  /*0060*/  LDC.64 R22, c[0x0][0x210] ;  /* 0x00008400ff167b82 */ /* 0x000f700000000a00 */
[----:B------:R-:W5:Y:S01]  /*0070*/  LDC.64 R20, c[0x0][0x228] ;  /* 0x00008a00ff147b82 */ /* 0x000f620000000a00 */
[----:B-1----:R-:W-:-:S07]  /*0080*/  SHF.L.U32 R0, R0, 0x2, RZ ;  /* 0x0000000200007819 */ /* 0x002fce00000006ff */
[----:B------:R-:W1:Y:S01]  /*0090*/  LDC.64 R24, c[0x0][0x230] ;  /* 0x00008c00ff187b82 */ /* 0x000e620000000a00 */
[----:B---3--:R-:W-:Y:S02]  /*00a0*/  SHF.R.S32.HI R3, RZ, 0x15, R7 ;  /* 0x00000015ff037819 */ /* 0x008fe40000011407 */
[----:B------:R-:W-:Y:S02]  /*00b0*/  LOP3.LUT R0, R0, 0x1fc, RZ, 0xc0, !PT ;  /* 0x000001fc00007812 */ /* 0x000fe400078ec0ff */
[----:B------:R-:W-:Y:S02]  /*00c0*/  SGXT R3, R3, 0x1 ;  /* 0x000000010303781a */ /* 0x000fe40000000200 */
[----:B------:R-:W-:-:S04]  /*00d0*/  LEA R0, R7, R0, 0xa ;  /* 0x0000000007007211 */ /* 0x000fc800078e50ff */
[----:B------:R-:W-:-:S04]  /*00e0*/  LEA.HI R3, R3, R0, RZ, 0x8 ;  /* 0x0000000003037211 */ /* 0x000fc800078f40ff */
[----:B------:R-:W-:-:S04]  /*00f0*/  LOP3.LUT R3, R3, 0xffffff00, RZ, 0xc0, !PT ;  /* 0xffffff0003037812 */ /* 0x000fc800078ec0ff */
[----:B------:R-:W-:-:S05]  /*0100*/  IADD3 R3, R0, -R3, RZ ;  /* 0x8000000300037210 */ /* 0x000fca0007ffe0ff */
[----:B--2---:R-:W-:-:S06]  /*0110*/  IMAD.WIDE R4, R3, 0x4, R4 ;  /* 0x0000000403047825 */ /* 0x004fcc00078e0204 */
[----:B------:R-:W2:Y:S01]  /*0120*/  LDG.E.EL.128 R4, desc[UR4][R4.64] ;  /* 0x0000000404047981 */ /* 0x000ea2000c2e1d00 */
[----:B----4-:R-:W-:-:S04]  /*0130*/  IMAD.WIDE R12, R3, 0x4, R12 ;  /* 0x00000004030c7825 */ /* 0x010fc800078e020c */
[----:B-----5:R-:W-:Y:S02]  /*0140*/  IMAD.WIDE R22, R0, 0x4, R22 ;  /* 0x0000000400167825 */ /* 0x020fe400078e0216 */
[----:B------:R-:W3:Y:S02]  /*0150*/  LDG.E.EL.128 R12, desc[UR4][R12.64] ;  /* 0x000000040c0c7981 */ /* 0x000ee4000c2e1d00 */
[C---:B0-----:R-:W-:Y:S02]  /*0160*/  IMAD.WIDE R20, R3.reuse, 0x4, R20 ;  /* 0x0000000403147825 */ /* 0x041fe400078e0214 */
[----:B------:R-:W3:Y:S02]  /*0170*/  LDG.E.128 R16, desc[UR4][R22.64+0x800] ;  /* 0x0008000416107981 */ /* 0x000ee4000c1e1d00 */
[----:B-1----:R-:W-:-:S04]  /*0180*/  IMAD.WIDE R24, R3, 0x4, R24 ;  /* 0x0000000403187825 */ /* 0x002fc800078e0218 */
[----:B--2---:R-:W-:Y:S01]  /*0190*/  FADD R6, R6, 9.9999997473787516356e-06 ;  /* 0x3727c5ac06067421 */ /* 0x004fe20000000000 */
[----:B------:R-:W-:Y:S01]  /*01a0*/  FADD R2, R4, 9.9999997473787516356e-06 ;  /* 0x3727c5ac04027421 */ /* 0x000fe20000000000 */
[----:B------:R-:W-:-:S03]  /*01b0*/  FADD R8, R5, 9.9999997473787516356e-06 ;  /* 0x3727c5ac05087421 */ /* 0x000fc60000000000 */
[----:B------:R-:W0:Y:S08]  /*01c0*/  MUFU.SQRT R26, R2 ;  /* 0x00000002001a7308 */ /* 0x000e300000002000 */
[----:B------:R-:W1:Y:S01]  /*01d0*/  MUFU.SQRT R6, R6 ;  /* 0x0000000600067308 */ /* 0x000e620000002000 */
[----:B0-----:R-:W-:-:S07]  /*01e0*/  FSETP.GT.AND P0, PT, R26, 8.50705917302346158658e+37, PT ;  /* 0x7e8000001a00780b */ /* 0x001fce0003f04000 */
[----:B------:R0:W2:Y:S01]  /*01f0*/  MUFU.SQRT R27, R8 ;  /* 0x00000008001b7308 */ /* 0x0000a20000002000 */
[----:B------:R-:W-:Y:S02]  /*0200*/  FSETP.GEU.AND P3, PT, R26, 1.175494350822287508e-38, PT ;  /* 0x008000001a00780b */ /* 0x000fe40003f6e000 */
[C---:B-1----:R-:W-:Y:S02]  /*0210*/  FSETP.GT.AND P2, PT, R6.reuse, 8.50705917302346158658e+37, PT ;  /* 0x7e8000000600780b */ /* 0x042fe40003f44000 */
[----:B------:R-:W-:Y:S01]  /*0220*/  FSETP.GEU.AND P5, PT, R6, 1.175494350822287508e-38, PT ;  /* 0x008000000600780b */ /* 0x000fe20003fae000 */
[----:B------:R-:W-:Y:S01]  /*0230*/  HFMA2.MMA R2, -RZ, RZ, 1.625, 0 ;  /* 0x3e800000ff027435 */ /* 0x000fe200000001ff */
[----:B0-----:R-:W4:Y:S01]  /*0240*/  LDG.E.128 R8, desc[UR4][R22.64] ;  /* 0x0000000416087981 */ /* 0x001f22000c1e1d00 */
[----:B------:R-:W-:Y:S01]  /*0250*/  @P0 FMUL R26, R26, 0.25 ;  /* 0x3e8000001a1a0820 */ /* 0x000fe20000400000 */
[----:B--2---:R-:W-:-:S05]  /*0260*/  FSETP.GT.AND P1, PT, R27, 8.50705917302346158658e+37, PT ;  /* 0x7e8000001b00780b */ /* 0x004fca0003f24000 */
[----:B------:R-:W-:Y:S01]  /*0270*/  @!P3 FMUL R26, R26, 16777216 ;  /* 0x4b8000001a1ab820 */ /* 0x000fe20000400000 */
[C---:B------:R-:W-:Y:S01]  /*0280*/  FSETP.GEU.AND P4, PT, R27.reuse, 1.175494350822287508e-38, PT ;  /* 0x008000001b00780b */ /* 0x040fe20003f8e000 */
[----:B------:R-:W-:Y:S02]  /*0290*/  @P2 FMUL R6, R6, 0.25 ;  /* 0x3e80000006062820 */ /* 0x000fe40000400000 */
[----:B------:R0:W1:Y:S01]  /*02a0*/  MUFU.RCP R5, R26 ;  /* 0x0000001a00057308 */ /* 0x0000620000001000 */
[----:B------:R-:W2:Y:S01]  /*02b0*/  LDG.E.EL.128 R20, desc[UR4][R20.64] ;  /* 0x0000000414147981 */ /* 0x000ea2000c2e1d00 */
[----:B------:R-:W-:Y:S02]  /*02c0*/  @!P5 FMUL R6, R6, 16777216 ;  /* 0x4b8000000606d820 */ /* 0x000fe40000400000 */
[----:B------:R-:W-:-:S04]  /*02d0*/  @P1 FMUL R27, R27, 0.25 ;  /* 0x3e8000001b1b1820 */ /* 0x000fc80000400000 */
[----:B------:R-:W5:Y:S02]  /*02e0*/  MUFU.RCP R6, R6 ;  /* 0x0000000600067308 */ /* 0x000f640000001000 */
[----:B------:R-:W-:Y:S01]  /*02f0*/  @!P4 FMUL R27, R27, 16777216 ;  /* 0x4b8000001b1bc820 */ /* 0x000fe20000400000 */
[----:B0-----:R-:W-:-:S05]  /*0300*/  FSEL R26, R2, 1, P0 ;  /* 0x3f800000021a7808 */ /* 0x001fca0000000000 */
[----:B------:R0:W-:Y:S01]  /*0310*/  MUFU.RCP R4, R27 ;  /* 0x0000001b00047308 */ /* 0x0001e20000001000 */
[----:B------:R-:W-:Y:S01]  /*0320*/  @!P3 FMUL R26, R26, 16777216 ;  /* 0x4b8000001a1ab820 */ /* 0x000fe20000400000 */
[----:B0-----:R-:W-:-:S03]  /*0330*/  FSEL R27, R2, 1, P2 ;  /* 0x3f800000021b7808 */ /* 0x001fc60001000000 */
[----:B-1----:R-:W-:Y:S02]  /*0340*/  FMUL R3, R5, R26 ;  /* 0x0000001a05037220 */ /* 0x002fe40000400000 */
[----:B------:R-:W-:-:S04]  /*0350*/  @!P5 FMUL R27, R27, 16777216 ;  /* 0x4b8000001b1bd820 */ /* 0x000fc80000400000 */
[----:B-----5:R-:W-:Y:S02]  /*0360*/  FMUL R5, R6, R27 ;  /* 0x0000001b06057220 */ /* 0x020fe40000400000 */
[----:B------:R-:W2:Y:S01]  /*0370*/  LDG.E.EL.128 R24, desc[UR4][R24.64] ;  /* 0x0000000418187981 */ /* 0x000ea2000c2e1d00 */
[----:B------:R-:W-:-:S04]  /*0380*/  FADD R7, R7, 9.9999997473787516356e-06 ;  /* 0x3727c5ac07077421 */ /* 0x000fc80000000000 */
[----:B------:R0:W1:Y:S01]  /*0390*/  MUFU.SQRT R28, R7 ;  /* 0x00000007001c7308 */ /* 0x0000620000002000 */
[----:B------:R-:W-:Y:S01]  /*03a0*/  FSEL R29, R2, 1, P1 ;  /* 0x3f800000021d7808 */ /* 0x000fe20000800000 */
[----:B0-----:R-:W0:Y:S01]  /*03b0*/  LDC.64 R6, c[0x0][0x238] ;  /* 0x00008e00ff067b82 */ /* 0x001e220000000a00 */
[C---:B-1----:R-:W-:Y:S02]  /*03c0*/  FSETP.GT.AND P0, PT, R28.reuse, 8.50705917302346158658e+37, PT ;  /* 0x7e8000001c00780b */ /* 0x042fe40003f04000 */
[----:B------:R-:W-:-:S11]  /*03d0*/  FSETP.GEU.AND P1, PT, R28, 1.175494350822287508e-38, PT ;  /* 0x008000001c00780b */ /* 0x000fd60003f2e000 */
[----:B------:R-:W-:-:S04]  /*03e0*/  @P0 FMUL R28, R28, 0.25 ;  /* 0x3e8000001c1c0820 */ /* 0x000fc80000400000 */
[----:B------:R-:W-:Y:S01]  /*03f0*/  @!P1 FMUL R28, R28, 16777216 ;  /* 0x4b8000001c1c9820 */ /* 0x000fe20000400000 */
[----:B------:R-:W-:-:S05]  /*0400*/  @!P4 FMUL R29, R29, 16777216 ;  /* 0x4b8000001d1dc820 */ /* 0x000fca0000400000 */
[----:B------:R-:W1:Y:S01]  /*0410*/  MUFU.RCP R28, R28 ;  /* 0x0000001c001c7308 */ /* 0x000e620000001000 */
[----:B------:R-:W-:Y:S01]  /*0420*/  FMUL R4, R4, R29 ;  /* 0x0000001d04047220 */ /* 0x000fe20000400000 */
[----:B------:R-:W-:-:S05]  /*0430*/  FSEL R29, R2, 1, P0 ;  /* 0x3f800000021d7808 */ /* 0x000fca0000000000 */
[----:B------:R-:W-:Y:S01]  /*0440*/  @!P1 FMUL R29, R29, 16777216 ;  /* 0x4b8000001d1d9820 */ /* 0x000fe20000400000 */
[----:B---3--:R-:W-:Y:S01]  /*0450*/  FADD R19, R19, -R15 ;  /* 0x8000000f13137221 */ /* 0x008fe20000000000 */
[----:B------:R-:W-:Y:S01]  /*0460*/  FADD R16, R16, -R12 ;  /* 0x8000000c10107221 */ /* 0x000fe20000000000 */
[----:B------:R-:W-:Y:S01]  /*0470*/  FADD R18, R18, -R14 ;  /* 0x8000000e12127221 */ /* 0x000fe20000000000 */
[----:B-1----:R-:W-:Y:S01]  /*0480*/  FMUL R2, R28, R29 ;  /* 0x0000001d1c027220 */ /* 0x002fe20000400000 */
[----:B------:R-:W-:Y:S01]  /*0490*/  FADD R17, R17, -R13 ;  /* 0x8000000d11117221 */ /* 0x000fe20000000000 */
[----:B----4-:R-:W-:Y:S01]  /*04a0*/  FADD R11, R11, -R15 ;  /* 0x8000000f0b0b7221 */ /* 0x010fe20000000000 */
[----:B------:R-:W-:Y:S01]  /*04b0*/  FADD R8, R8, -R12 ;  /* 0x8000000c08087221 */ /* 0x000fe20000000000 */
[----:B------:R-:W-:Y:S02]  /*04c0*/  FADD R12, R10, -R14 ;  /* 0x8000000e0a0c7221 */ /* 0x000fe40000000000 */
[C---:B------:R-:W-:Y:S01]  /*04d0*/  FMUL R10, R2.reuse, R11 ;  /* 0x0000000b020a7220 */ /* 0x040fe20000400000 */
[----:B------:R-:W-:Y:S01]  /*04e0*/  FMUL R2, R2, R19 ;  /* 0x0000001302027220 */ /* 0x000fe20000400000 */
[----:B------:R-:W-:Y:S01]  /*04f0*/  FADD R9, R9, -R13 ;  /* 0x8000000d09097221 */ /* 0x000fe20000000000 */
[C---:B------:R-:W-:Y:S01]  /*0500*/  FMUL R11, R5.reuse, R12 ;  /* 0x0000000c050b7220 */ /* 0x040fe20000400000 */
[----:B------:R-:W-:Y:S01]  /*0510*/  FMUL R5, R5, R18 ;  /* 0x0000001205057220 */ /* 0x000fe20000400000 */
[C---:B------:R-:W-:Y:S01]  /*0520*/  FMUL R15, R3.reuse, R8 ;  /* 0x00000008030f7220 */ /* 0x040fe20000400000 */
[C---:B------:R-:W-:Y:S01]  /*0530*/  FMUL R8, R4.reuse, R17 ;  /* 0x0000001104087220 */ /* 0x040fe20000400000 */
[----:B------:R-:W-:Y:S01]  /*0540*/  FMUL R13, R3, R16 ;  /* 0x00000010030d7220 */ /* 0x000fe20000400000 */
[----:B------:R-:W-:Y:S01]  /*0550*/  FMUL R12, R4, R9 ;  /* 0x00000009040c7220 */ /* 0x000fe20000400000 */
[----:B--2---:R-:W-:Y:S01]  /*0560*/  FFMA R2, R23, R2, R27 ;  /* 0x0000000217027223 */ /* 0x004fe2000000001b */
[----:B------:R-:W-:Y:S01]  /*0570*/  FFMA R5, R22, R5, R26 ;  /* 0x0000000516057223 */ /* 0x000fe2000000001a */
[----:B------:R-:W-:Y:S01]  /*0580*/  FFMA R8, R21, R8, R25 ;  /* 0x0000000815087223 */ /* 0x000fe20000000019 */
[----:B------:R-:W-:Y:S01]  /*0590*/  FFMA R10, R23, R10, R27 ;  /* 0x0000000a170a7223 */ /* 0x000fe2000000001b */
[C-C-:B------:R-:W-:Y:S01]  /*05a0*/  FFMA R3, R20.reuse, R15, R24.reuse ;  /* 0x0000000f14037223 */ /* 0x140fe20000000018 */
[----:B------:R-:W-:Y:S01]  /*05b0*/  FFMA R4, R20, R13, R24 ;  /* 0x0000000d14047223 */ /* 0x000fe20000000018 */
[----:B------:R-:W-:Y:S01]  /*05c0*/  FFMA R9, R21, R12, R25 ;  /* 0x0000000c15097223 */ /* 0x000fe20000000019 */
[----:B------:R-:W-:Y:S01]  /*05d0*/  FFMA R22, R22, R11, R26 ;  /* 0x0000000b16167223 */ /* 0x000fe2000000001a */
[----:B------:R-:W-:Y:S01]  /*05e0*/  FSETP.GEU.AND P6, PT, R2, RZ, PT ;  /* 0x000000ff0200720b */ /* 0x000fe20003fce000 */
[----:B0-----:R-:W-:Y:S01]  /*05f0*/  IMAD.WIDE R12, R0, 0x4, R6 ;  /* 0x00000004000c7825 */ /* 0x001fe200078e0206 */
[----:B------:R-:W-:-:S02]  /*0600*/  FSETP.GEU.AND P5, PT, R5, RZ, PT ;  /* 0x000000ff0500720b */ /* 0x000fc40003fae000 */
[----:B------:R-:W-:Y:S02]  /*0610*/  FSETP.GEU.AND P4, PT, R8, RZ, PT ;  /* 0x000000ff0800720b */ /* 0x000fe40003f8e000 */
[----:B------:R-:W-:Y:S02]  /*0620*/  FSETP.GEU.AND P3, PT, R10, RZ, PT ;  /* 0x000000ff0a00720b */ /* 0x000fe40003f6e000 */
[----:B------:R-:W-:Y:S02]  /*0630*/  SEL R7, R2, RZ, P6 ;  /* 0x000000ff02077207 */ /* 0x000fe40003000000 */
[----:B------:R-:W-:Y:S02]  /*0640*/  FSETP.GEU.AND P0, PT, R4, RZ, PT ;  /* 0x000000ff0400720b */ /* 0x000fe40003f0e000 */
[----:B------:R-:W-:Y:S02]  /*0650*/  FSETP.GEU.AND P2, PT, R22, RZ, PT ;  /* 0x000000ff1600720b */ /* 0x000fe40003f4e000 */
[----:B------:R-:W-:-:S02]  /*0660*/  FSETP.GEU.AND P1, PT, R9, RZ, PT ;  /* 0x000000ff0900720b */ /* 0x000fc40003f2e000 */
[----:B------:R-:W-:Y:S02]  /*0670*/  FSETP.GEU.AND P6, PT, R3, RZ, PT ;  /* 0x000000ff0300720b */ /* 0x000fe40003fce000 */
[----:B------:R-:W-:Y:S02]  /*0680*/  SEL R6, R5, RZ, P5 ;  /* 0x000000ff05067207 */ /* 0x000fe40002800000 */
[----:B------:R-:W-:Y:S02]  /*0690*/  SEL R5, R8, RZ, P4 ;  /* 0x000000ff08057207 */ /* 0x000fe40002000000 */
[----:B------:R-:W-:Y:S02]  /*06a0*/  SEL R11, R10, RZ, P3 ;  /* 0x000000ff0a0b7207 */ /* 0x000fe40001800000 */
[----:B------:R-:W-:Y:S02]  /*06b0*/  SEL R10, R22, RZ, P2 ;  /* 0x000000ff160a7207 */ /* 0x000fe40001000000 */
[----:B------:R-:W-:-:S02]  /*06c0*/  SEL R9, R9, RZ, P1 ;  /* 0x000000ff09097207 */ /* 0x000fc40000800000 */
[----:B------:R-:W-:Y:S02]  /*06d0*/  SEL R8, R3, RZ, P6 ;  /* 0x000000ff03087207 */ /* 0x000fe40003000000 */
[----:B------:R-:W-:-:S03]  /*06e0*/  SEL R4, R4, RZ, P0 ;  /* 0x000000ff04047207 */ /* 0x000fc60000000000 */
[----:B------:R-:W-:Y:S04]  /*06f0*/  STG.E.128 desc[UR4][R12.64], R8 ;  /* 0x000000080c007986 */ /* 0x000fe8000c101d04 */
[----:B------:R-:W-:Y:S01]  /*0700*/  STG.E.128 desc[UR4][R12.64+0x800], R4 ;  /* 0x000800040c007986 */ /* 0x000fe2000c101d04 */
[----:B------:R-:W-:Y:S05]  /*0710*/  EXIT ;  /* 0x000000000000794d */ /* 0x000fea0003800000 */
.L_x_0:
[----:B------:R-:W-:-:S00]  /*0720*/  BRA `(.L_x_0) ;  /* 0xfffffffc00fc7947 */ /* 0x000fc0000383ffff */
[----:B------:R-:W-:-:S00]  /*0730*/  NOP ;  /* 0x0000000000007918 */ /* 0x000fc00000000000 */
        /* <DEDUP_REMOVED lines=12> */
.L_x_1:


//--------------------- .nv.global.init           --------------------------
	.section	.nv.global.init,"aw",@progbits
.nv.global.init:
	.type		_$_str,@object
	.size		_$_str,(_$_str_$_2 - _$_str)
_$_str:
        /*0000*/ 	.byte	0x5f, 0x5f, 0x43, 0x55, 0x44, 0x41, 0x5f, 0x46, 0x54, 0x5a, 0x00
	.type		_$_str_$_2,@object
	.size		_$_str_$_2,(.L_1 - _$_str_$_2)
_$_str_$_2:
        /*000b*/ 	.byte	0x5f, 0x5f, 0x43, 0x55, 0x44, 0x41, 0x5f, 0x50, 0x52, 0x45, 0x43, 0x5f, 0x53, 0x51, 0x52, 0x54
        /*001b*/ 	.byte	0x00
.L_1:


//--------------------- .nv.constant0.triton_poi_fused__native_batch_norm_legit_no_training_relu_15 --------------------------
	.section	.nv.constant0.triton_poi_fused__native_batch_norm_legit_no_training_relu_15,"a",@progbits
	.sectionflags	@""
	.align	4
.nv.constant0.triton_poi_fused__native_batch_norm_legit_no_training_relu_15:
	.zero		580
